//
// Generated by NVIDIA NVVM Compiler
//
// Compiler Build ID: CL-36424714
// Cuda compilation tools, release 13.0, V13.0.88
// Based on NVVM 20.0.0
//

.version 9.0
.target sm_100
.address_size 64

	// .globl	_Z10dotProductPKfS0_Pfi
.extern .shared .align 16 .b8 sharedMem[];

.visible .entry _Z10dotProductPKfS0_Pfi(
	.param .u64 .ptr .align 1 _Z10dotProductPKfS0_Pfi_param_0,
	.param .u64 .ptr .align 1 _Z10dotProductPKfS0_Pfi_param_1,
	.param .u64 .ptr .align 1 _Z10dotProductPKfS0_Pfi_param_2,
	.param .u32 _Z10dotProductPKfS0_Pfi_param_3
)
{
	.reg .pred 	%p<6>;
	.reg .b32 	%r<14>;
	.reg .b32 	%f<12>;
	.reg .b64 	%rd<10>;

	ld.param.u64 	%rd1, [_Z10dotProductPKfS0_Pfi_param_0];
	ld.param.u64 	%rd2, [_Z10dotProductPKfS0_Pfi_param_1];
	ld.param.u64 	%rd3, [_Z10dotProductPKfS0_Pfi_param_2];
	ld.param.u32 	%r7, [_Z10dotProductPKfS0_Pfi_param_3];
	mov.u32 	%r1, %tid.x;
	mov.u32 	%r8, %ctaid.x;
	mov.u32 	%r13, %ntid.x;
	mad.lo.s32 	%r3, %r8, %r13, %r1;
	setp.ge.u32 	%p1, %r3, %r7;
	mov.f32 	%f11, 0f00000000;
	@%p1 bra 	$L__BB0_2;
	cvta.to.global.u64 	%rd4, %rd1;
	cvta.to.global.u64 	%rd5, %rd2;
	mul.wide.u32 	%rd6, %r3, 4;
	add.s64 	%rd7, %rd4, %rd6;
	ld.global.f32 	%f4, [%rd7];
	add.s64 	%rd8, %rd5, %rd6;
	ld.global.f32 	%f5, [%rd8];
	fma.rn.f32 	%f11, %f4, %f5, 0f00000000;
$L__BB0_2:
	shl.b32 	%r9, %r1, 2;
	mov.u32 	%r10, sharedMem;
	add.s32 	%r4, %r10, %r9;
	st.shared.f32 	[%r4], %f11;
	bar.sync 	0;
	setp.lt.u32 	%p2, %r13, 2;
	@%p2 bra 	$L__BB0_6;
$L__BB0_3:
	shr.u32 	%r6, %r13, 1;
	setp.ge.u32 	%p3, %r1, %r6;
	@%p3 bra 	$L__BB0_5;
	shl.b32 	%r11, %r6, 2;
	add.s32 	%r12, %r4, %r11;
	ld.shared.f32 	%f6, [%r12];
	ld.shared.f32 	%f7, [%r4];
	add.f32 	%f8, %f6, %f7;
	st.shared.f32 	[%r4], %f8;
$L__BB0_5:
	bar.sync 	0;
	setp.gt.u32 	%p4, %r13, 3;
	mov.u32 	%r13, %r6;
	@%p4 bra 	$L__BB0_3;
$L__BB0_6:
	setp.ne.s32 	%p5, %r1, 0;
	@%p5 bra 	$L__BB0_8;
	ld.shared.f32 	%f9, [sharedMem];
	cvta.to.global.u64 	%rd9, %rd3;
	atom.global.add.f32 	%f10, [%rd9], %f9;
$L__BB0_8:
	ret;

}


// ===== COMPILED SASS (sm_100) =====

	.target	sm_100

	.elftype	@"ET_EXEC"


//--------------------- .note.nv.tkinfo           --------------------------
	.section	.note.nv.tkinfo,"",@"SHT_NOTE"
	.sectionflags	@"SHF_NOTE_NV_TKINFO"
	.tkinfo
        /*0018*/ 	.word	0x00000002
        /*0030*/ 	.string	""
        /*0030*/ 	.string	"ptxas"
        /*0030*/ 	.string	"Cuda compilation tools, release 13.0, V13.0.88"
        /*0030*/ 	.string	"Build cuda_13.0.r13.0/compiler.36424714_0"
        /*0030*/ 	.string	"-arch sm_100 -m 64 "



//--------------------- .note.nv.cuinfo           --------------------------
	.section	.note.nv.cuinfo,"",@"SHT_NOTE"
	.sectionflags	@"SHF_NOTE_NV_CUINFO"
        /*0018*/ 	.short	0x0002
        /*001a*/ 	.short	0x0064
        /*001c*/ 	.short	0x0082
	.zero		2


//--------------------- .nv.info                  --------------------------
	.section	.nv.info,"",@"SHT_CUDA_INFO"
	.align	4


	//----- nvinfo : EIATTR_REGCOUNT
	.align		4
        /*0000*/ 	.byte	0x04, 0x2f
        /*0002*/ 	.short	(.L_1 - .L_0)
	.align		4
.L_0:
        /*0004*/ 	.word	index@(_Z10dotProductPKfS0_Pfi)
        /*0008*/ 	.word	0x0000000c


	//----- nvinfo : EIATTR_FRAME_SIZE
	.align		4
.L_1:
        /*000c*/ 	.byte	0x04, 0x11
        /*000e*/ 	.short	(.L_3 - .L_2)
	.align		4
.L_2:
        /*0010*/ 	.word	index@(_Z10dotProductPKfS0_Pfi)
        /*0014*/ 	.word	0x00000000


	//----- nvinfo : EIATTR_MIN_STACK_SIZE
	.align		4
.L_3:
        /*0018*/ 	.byte	0x04, 0x12
        /*001a*/ 	.short	(.L_5 - .L_4)
	.align		4
.L_4:
        /*001c*/ 	.word	index@(_Z10dotProductPKfS0_Pfi)
        /*0020*/ 	.word	0x00000000
.L_5:


//--------------------- .nv.compat                --------------------------
	.section	.nv.compat,"",@"SHT_CUDA_COMPAT_INFO"
	.align	4
        /*0000*/ 	.byte	0x02, 0x09, 0x00, 0x00, 0x02, 0x02, 0x01, 0x00, 0x02, 0x05, 0x05, 0x00, 0x03, 0x07, 0x01, 0x01
        /*0010*/ 	.byte	0x02, 0x03, 0x00, 0x00, 0x02, 0x06, 0x01, 0x00, 0x04, 0x0b, 0x08, 0x00, 0x09, 0x00, 0x00, 0x00
        /*0020*/ 	.byte	0x00, 0x00, 0x00, 0x00


//--------------------- .nv.info._Z10dotProductPKfS0_Pfi --------------------------
	.section	.nv.info._Z10dotProductPKfS0_Pfi,"",@"SHT_CUDA_INFO"
	.sectionflags	@""
	.align	4


	//----- nvinfo : EIATTR_CUDA_API_VERSION
	.align		4
        /*0000*/ 	.byte	0x04, 0x37
        /*0002*/ 	.short	(.L_7 - .L_6)
.L_6:
        /*0004*/ 	.word	0x00000082


	//----- nvinfo : EIATTR_KPARAM_INFO
	.align		4
.L_7:
        /*0008*/ 	.byte	0x04, 0x17
        /*000a*/ 	.short	(.L_9 - .L_8)
.L_8:
        /*000c*/ 	.word	0x00000000
        /*0010*/ 	.short	0x0003
        /*0012*/ 	.short	0x0018
        /*0014*/ 	.byte	0x00, 0xf0, 0x11, 0x00


	//----- nvinfo : EIATTR_KPARAM_INFO
	.align		4
.L_9:
        /*0018*/ 	.byte	0x04, 0x17
        /*001a*/ 	.short	(.L_11 - .L_10)
.L_10:
        /*001c*/ 	.word	0x00000000
        /*0020*/ 	.short	0x0002
        /*0022*/ 	.short	0x0010
        /*0024*/ 	.byte	0x00, 0xf5, 0x21, 0x00


	//----- nvinfo : EIATTR_KPARAM_INFO
	.align		4
.L_11:
        /*0028*/ 	.byte	0x04, 0x17
        /*002a*/ 	.short	(.L_13 - .L_12)
.L_12:
        /*002c*/ 	.word	0x00000000
        /*0030*/ 	.short	0x0001
        /*0032*/ 	.short	0x0008
        /*0034*/ 	.byte	0x00, 0xf5, 0x21, 0x00


	//----- nvinfo : EIATTR_KPARAM_INFO
	.align		4
.L_13:
        /*0038*/ 	.byte	0x04, 0x17
        /*003a*/ 	.short	(.L_15 - .L_14)
.L_14:
        /*003c*/ 	.word	0x00000000
        /*0040*/ 	.short	0x0000
        /*0042*/ 	.short	0x0000
        /*0044*/ 	.byte	0x00, 0xf5, 0x21, 0x00


	//----- nvinfo : EIATTR_SPARSE_MMA_MASK
	.align		4
.L_15:
        /*0048*/ 	.byte	0x03, 0x50
        /*004a*/ 	.short	0x0000


	//----- nvinfo : EIATTR_MAXREG_COUNT
	.align		4
        /*004c*/ 	.byte	0x03, 0x1b
        /*004e*/ 	.short	0x00ff


	//----- nvinfo : EIATTR_NUM_BARRIERS
	.align		4
        /*0050*/ 	.byte	0x02, 0x4c
        /*0052*/ 	.byte	0x01
	.zero		1


	//----- nvinfo : EIATTR_MERCURY_ISA_VERSION
	.align		4
        /*0054*/ 	.byte	0x03, 0x5f
        /*0056*/ 	.short	0x0101


	//----- nvinfo : EIATTR_VRC_CTA_INIT_COUNT
	.align		4
        /*0058*/ 	.byte	0x02, 0x4a
	.zero		1
	.zero		1


	//----- nvinfo : EIATTR_EXIT_INSTR_OFFSETS
	.align		4
        /*005c*/ 	.byte	0x04, 0x1c
        /*005e*/ 	.short	(.L_17 - .L_16)


	//   ....[0]....
.L_16:
        /*0060*/ 	.word	0x00000240


	//   ....[1]....
        /*0064*/ 	.word	0x000002b0


	//----- nvinfo : EIATTR_CBANK_PARAM_SIZE
	.align		4
.L_17:
        /*0068*/ 	.byte	0x03, 0x19
        /*006a*/ 	.short	0x001c


	//----- nvinfo : EIATTR_PARAM_CBANK
	.align		4
        /*006c*/ 	.byte	0x04, 0x0a
        /*006e*/ 	.short	(.L_19 - .L_18)
	.align		4
.L_18:
        /*0070*/ 	.word	index@(.nv.constant0._Z10dotProductPKfS0_Pfi)
        /*0074*/ 	.short	0x0380
        /*0076*/ 	.short	0x001c


	//----- nvinfo : EIATTR_SW_WAR
	.align		4
.L_19:
        /*0078*/ 	.byte	0x04, 0x36
        /*007a*/ 	.short	(.L_21 - .L_20)
.L_20:
        /*007c*/ 	.word	0x00000008
.L_21:


//--------------------- .nv.callgraph             --------------------------
	.section	.nv.callgraph,"",@"SHT_CUDA_CALLGRAPH"
	.align	4
	.sectionentsize	8
	.align		4
        /*0000*/ 	.word	0x00000000
	.align		4
        /*0004*/ 	.word	0xffffffff
	.align		4
        /*0008*/ 	.word	0x00000000
	.align		4
        /*000c*/ 	.word	0xfffffffe
	.align		4
        /*0010*/ 	.word	0x00000000
	.align		4
        /*0014*/ 	.word	0xfffffffd
	.align		4
        /*0018*/ 	.word	0x00000000
	.align		4
        /*001c*/ 	.word	0xfffffffc


//--------------------- .text._Z10dotProductPKfS0_Pfi --------------------------
	.section	.text._Z10dotProductPKfS0_Pfi,"ax",@progbits
	.align	128
        .global         _Z10dotProductPKfS0_Pfi
        .type           _Z10dotProductPKfS0_Pfi,@function
        .size           _Z10dotProductPKfS0_Pfi,(.L_x_3 - _Z10dotProductPKfS0_Pfi)
        .other          _Z10dotProductPKfS0_Pfi,@"STO_CUDA_ENTRY STV_DEFAULT"
_Z10dotProductPKfS0_Pfi:
.text._Z10dotProductPKfS0_Pfi:
[----:B------:R-:W-:Y:S01]  /*0000*/  LDC R1, c[0x0][0x37c] ;  /* 0x0000df00ff017b82 */ /* 0x000fe20000000800 */
[----:B------:R-:W0:Y:S07]  /*0010*/  S2R R9, SR_TID.X ;  /* 0x0000000000097919 */ /* 0x000e2e0000002100 */
[----:B------:R-:W0:Y:S01]  /*0020*/  S2UR UR4, SR_CTAID.X ;  /* 0x00000000000479c3 */ /* 0x000e220000002500 */
[----:B------:R-:W1:Y:S01]  /*0030*/  LDCU UR5, c[0x0][0x398] ;  /* 0x00007300ff0577ac */ /* 0x000e620008000800 */
[----:B------:R-:W2:Y:S06]  /*0040*/  LDCU.64 UR6, c[0x0][0x358] ;  /* 0x00006b00ff0677ac */ /* 0x000eac0008000a00 */
[----:B------:R-:W0:Y:S08]  /*0050*/  LDC R6, c[0x0][0x360] ;  /* 0x0000d800ff067b82 */ /* 0x000e300000000800 */
[----:B------:R-:W3:Y:S08]  /*0060*/  LDC.64 R4, c[0x0][0x388] ;  /* 0x0000e200ff047b82 */ /* 0x000ef00000000a00 */
[----:B------:R-:W4:Y:S01]  /*0070*/  LDC.64 R2, c[0x0][0x380] ;  /* 0x0000e000ff027b82 */ /* 0x000f220000000a00 */
[----:B0-----:R-:W-:-:S05]  /*0080*/  IMAD R7, R6, UR4, R9 ;  /* 0x0000000406077c24 */ /* 0x001fca000f8e0209 */
[----:B-1----:R-:W-:-:S13]  /*0090*/  ISETP.GE.U32.AND P1, PT, R7, UR5, PT ;  /* 0x0000000507007c0c */ /* 0x002fda000bf26070 */
[----:B---3--:R-:W-:-:S04]  /*00a0*/  @!P1 IMAD.WIDE.U32 R4, R7, 0x4, R4 ;  /* 0x0000000407049825 */ /* 0x008fc800078e0004 */
[----:B----4-:R-:W-:Y:S02]  /*00b0*/  @!P1 IMAD.WIDE.U32 R2, R7, 0x4, R2 ;  /* 0x0000000407029825 */ /* 0x010fe400078e0002 */
[----:B--2---:R-:W2:Y:S04]  /*00c0*/  @!P1 LDG.E R5, desc[UR6][R4.64] ;  /* 0x0000000604059981 */ /* 0x004ea8000c1e1900 */
[----:B------:R-:W2:Y:S01]  /*00d0*/  @!P1 LDG.E R0, desc[UR6][R2.64] ;  /* 0x0000000602009981 */ /* 0x000ea2000c1e1900 */
[----:B------:R-:W0:Y:S01]  /*00e0*/  S2UR UR5, SR_CgaCtaId ;  /* 0x00000000000579c3 */ /* 0x000e220000008800 */
[----:B------:R-:W-:Y:S01]  /*00f0*/  UMOV UR4, 0x400 ;  /* 0x0000040000047882 */ /* 0x000fe20000000000 */
[----:B------:R-:W-:Y:S01]  /*0100*/  ISETP.GE.U32.AND P0, PT, R6, 0x2, PT ;  /* 0x000000020600780c */ /* 0x000fe20003f06070 */
[----:B------:R-:W-:Y:S01]  /*0110*/  IMAD.MOV.U32 R7, RZ, RZ, RZ ;  /* 0x000000ffff077224 */ /* 0x000fe200078e00ff */
[----:B0-----:R-:W-:Y:S01]  /*0120*/  ULEA UR4, UR5, UR4, 0x18 ;  /* 0x0000000405047291 */ /* 0x001fe2000f8ec0ff */
[----:B--2---:R-:W-:-:S05]  /*0130*/  @!P1 FFMA R7, R0, R5, RZ ;  /* 0x0000000500079223 */ /* 0x004fca00000000ff */
[----:B------:R-:W-:-:S05]  /*0140*/  LEA R0, R9, UR4, 0x2 ;  /* 0x0000000409007c11 */ /* 0x000fca000f8e10ff */
[----:B------:R0:W-:Y:S01]  /*0150*/  STS [R0], R7 ;  /* 0x0000000700007388 */ /* 0x0001e20000000800 */
[----:B------:R-:W-:Y:S01]  /*0160*/  BAR.SYNC.DEFER_BLOCKING 0x0 ;  /* 0x0000000000007b1d */ /* 0x000fe20000010000 */
[----:B------:R-:W-:-:S05]  /*0170*/  ISETP.NE.AND P1, PT, R9, RZ, PT ;  /* 0x000000ff0900720c */ /* 0x000fca0003f25270 */
[----:B------:R-:W-:Y:S08]  /*0180*/  @!P0 BRA `(.L_x_0) ;  /* 0x00000000002c8947 */ /* 0x000ff00003800000 */
.L_x_1:
[----:B------:R-:W-:-:S04]  /*0190*/  SHF.R.U32.HI R4, RZ, 0x1, R6 ;  /* 0x00000001ff047819 */ /* 0x000fc80000011606 */
[----:B------:R-:W-:-:S13]  /*01a0*/  ISETP.GE.U32.AND P0, PT, R9, R4, PT ;  /* 0x000000040900720c */ /* 0x000fda0003f06070 */
[----:B------:R-:W-:Y:S01]  /*01b0*/  @!P0 LEA R2, R4, R0, 0x2 ;  /* 0x0000000004028211 */ /* 0x000fe200078e10ff */
[----:B------:R-:W-:Y:S05]  /*01c0*/  @!P0 LDS R3, [R0] ;  /* 0x0000000000038984 */ /* 0x000fea0000000800 */
[----:B------:R-:W1:Y:S02]  /*01d0*/  @!P0 LDS R2, [R2] ;  /* 0x0000000002028984 */ /* 0x000e640000000800 */
[----:B-1----:R-:W-:-:S05]  /*01e0*/  @!P0 FADD R3, R2, R3 ;  /* 0x0000000302038221 */ /* 0x002fca0000000000 */
[----:B------:R1:W-:Y:S01]  /*01f0*/  @!P0 STS [R0], R3 ;  /* 0x0000000300008388 */ /* 0x0003e20000000800 */
[----:B------:R-:W-:Y:S01]  /*0200*/  BAR.SYNC.DEFER_BLOCKING 0x0 ;  /* 0x0000000000007b1d */ /* 0x000fe20000010000 */
[----:B------:R-:W-:Y:S01]  /*0210*/  ISETP.GT.U32.AND P0, PT, R6, 0x3, PT ;  /* 0x000000030600780c */ /* 0x000fe20003f04070 */
[----:B------:R-:W-:-:S12]  /*0220*/  IMAD.MOV.U32 R6, RZ, RZ, R4 ;  /* 0x000000ffff067224 */ /* 0x000fd800078e0004 */
[----:B-1----:R-:W-:Y:S05]  /*0230*/  @P0 BRA `(.L_x_1) ;  /* 0xfffffffc00d40947 */ /* 0x002fea000383ffff */
.L_x_0:
[----:B------:R-:W-:Y:S05]  /*0240*/  @P1 EXIT ;  /* 0x000000000000194d */ /* 0x000fea0003800000 */
[----:B------:R-:W1:Y:S01]  /*0250*/  S2UR UR5, SR_CgaCtaId ;  /* 0x00000000000579c3 */ /* 0x000e620000008800 */
[----:B------:R-:W-:-:S07]  /*0260*/  UMOV UR4, 0x400 ;  /* 0x0000040000047882 */ /* 0x000fce0000000000 */
[----:B------:R-:W2:Y:S01]  /*0270*/  LDC.64 R2, c[0x0][0x390] ;  /* 0x0000e400ff027b82 */ /* 0x000ea20000000a00 */
[----:B-1----:R-:W-:-:S09]  /*0280*/  ULEA UR4, UR5, UR4, 0x18 ;  /* 0x0000000405047291 */ /* 0x002fd2000f8ec0ff */
[----:B------:R-:W2:Y:S04]  /*0290*/  LDS R5, [UR4] ;  /* 0x00000004ff057984 */ /* 0x000ea80008000800 */
[----:B--2---:R-:W-:Y:S01]  /*02a0*/  REDG.E.ADD.F32.FTZ.RN.STRONG.GPU desc[UR6][R2.64], R5 ;  /* 0x00000005020079a6 */ /* 0x004fe2000c12f306 */
[----:B------:R-:W-:Y:S05]  /*02b0*/  EXIT ;  /* 0x000000000000794d */ /* 0x000fea0003800000 */
.L_x_2:
[----:B------:R-:W-:-:S00]  /*02c0*/  BRA `(.L_x_2) ;  /* 0xfffffffc00fc7947 */ /* 0x000fc0000383ffff */
[----:B------:R-:W-:-:S00]  /*02d0*/  NOP ;  /* 0x0000000000007918 */ /* 0x000fc00000000000 */
        /* <DEDUP_REMOVED lines=10> */
.L_x_3:


//--------------------- .nv.shared._Z10dotProductPKfS0_Pfi --------------------------
	.section	.nv.shared._Z10dotProductPKfS0_Pfi,"aw",@nobits
	.sectionflags	@""
	.align	16
	.zero		1024


//--------------------- .nv.shared.reserved.0     --------------------------
	.section	.nv.shared.reserved.0,"aw",@nobits
	.weak		__nv_reservedSMEM_offset_0_alias
	.size		__nv_reservedSMEM_offset_0_alias, 0, 64
	.other		__nv_reservedSMEM_offset_0_alias,@"STO_CUDA_RESERVED_SHARED STV_DEFAULT"
__nv_reservedSMEM_offset_0_alias:
	.zero		0
	.zero		64


//--------------------- .nv.constant0._Z10dotProductPKfS0_Pfi --------------------------
	.section	.nv.constant0._Z10dotProductPKfS0_Pfi,"a",@progbits
	.sectionflags	@""
	.align	4
.nv.constant0._Z10dotProductPKfS0_Pfi:
	.zero		924


//--------------------- SYMBOLS --------------------------

	.type		.nv.reservedSmem.offset0,@object
	.size		.nv.reservedSmem.offset0,0x4
	.type		.nv.reservedSmem.cap,@object
	.size		.nv.reservedSmem.cap,0x4
